	.headerflags	@"EF_CUDA_TEXMODE_UNIFIED EF_CUDA_64BIT_ADDRESS EF_CUDA_ACCELERATORS EF_CUDA_SM90 EF_CUDA_VIRTUAL_SM(EF_CUDA_SM90)"
	.elftype	@"ET_EXEC"


//--------------------- .nv.info                  --------------------------
	.section	.nv.info,"",@"SHT_CUDA_INFO"
	.align	4


	//----- nvinfo : EIATTR_REGCOUNT
	.align		4
        /*0000*/ 	.byte	0x04, 0x2f
        /*0002*/ 	.short	(.L_3 - .L_2)
	.align		4
.L_2:
        /*0004*/ 	.word	index@(triton_poi_fused__native_batch_norm_legit_no_training_add_relu_22)
        /*0008*/ 	.word	0x00000028


	//----- nvinfo : EIATTR_MIN_STACK_SIZE
	.align		4
.L_3:
        /*000c*/ 	.byte	0x04, 0x12
        /*000e*/ 	.short	(.L_5 - .L_4)
	.align		4
.L_4:
        /*0010*/ 	.word	index@(triton_poi_fused__native_batch_norm_legit_no_training_add_relu_22)
        /*0014*/ 	.word	0x00000000


	//----- nvinfo : EIATTR_FRAME_SIZE
	.align		4
.L_5:
        /*0018*/ 	.byte	0x04, 0x11
        /*001a*/ 	.short	(.L_7 - .L_6)
	.align		4
.L_6:
        /*001c*/ 	.word	index@(triton_poi_fused__native_batch_norm_legit_no_training_add_relu_22)
        /*0020*/ 	.word	0x00000000


	//----- nvinfo : EIATTR_MIN_STACK_SIZE
	.align		4
.L_7:
        /*0024*/ 	.byte	0x04, 0x12
        /*0026*/ 	.short	(.L_9 - .L_8)
	.align		4
.L_8:
        /*0028*/ 	.word	index@(triton_poi_fused__native_batch_norm_legit_no_training_add_relu_22)
        /*002c*/ 	.word	0x00000000
.L_9:


//--------------------- .nv.info.triton_poi_fused__native_batch_norm_legit_no_training_add_relu_22 --------------------------
	.section	.nv.info.triton_poi_fused__native_batch_norm_legit_no_training_add_relu_22,"",@"SHT_CUDA_INFO"
	.sectionflags	@""
	.align	4


	//----- nvinfo : EIATTR_CUDA_API_VERSION
	.align		4
        /*0000*/ 	.byte	0x04, 0x37
        /*0002*/ 	.short	(.L_11 - .L_10)
.L_10:
        /*0004*/ 	.word	0x0000007c


	//----- nvinfo : EIATTR_KPARAM_INFO
	.align		4
.L_11:
        /*0008*/ 	.byte	0x04, 0x17
        /*000a*/ 	.short	(.L_13 - .L_12)
.L_12:
        /*000c*/ 	.word	0x00000000
        /*0010*/ 	.short	0x0008
        /*0012*/ 	.short	0x003c
        /*0014*/ 	.byte	0x00, 0xf0, 0x11, 0x00


	//----- nvinfo : EIATTR_KPARAM_INFO
	.align		4
.L_13:
        /*0018*/ 	.byte	0x04, 0x17
        /*001a*/ 	.short	(.L_15 - .L_14)
.L_14:
        /*001c*/ 	.word	0x00000000
        /*0020*/ 	.short	0x0007
        /*0022*/ 	.short	0x0038
        /*0024*/ 	.byte	0x00, 0xf0, 0x11, 0x00


	//----- nvinfo : EIATTR_KPARAM_INFO
	.align		4
.L_15:
        /*0028*/ 	.byte	0x04, 0x17
        /*002a*/ 	.short	(.L_17 - .L_16)
.L_16:
        /*002c*/ 	.word	0x00000000
        /*0030*/ 	.short	0x0006
        /*0032*/ 	.short	0x0030
        /*0034*/ 	.byte	0x00, 0xf4, 0x21, 0x00


	//----- nvinfo : EIATTR_KPARAM_INFO
	.align		4
.L_17:
        /*0038*/ 	.byte	0x04, 0x17
        /*003a*/ 	.short	(.L_19 - .L_18)
.L_18:
        /*003c*/ 	.word	0x00000000
        /*0040*/ 	.short	0x0005
        /*0042*/ 	.short	0x0028
        /*0044*/ 	.byte	0x00, 0xf4, 0x21, 0x00


	//----- nvinfo : EIATTR_KPARAM_INFO
	.align		4
.L_19:
        /*0048*/ 	.byte	0x04, 0x17
        /*004a*/ 	.short	(.L_21 - .L_20)
.L_20:
        /*004c*/ 	.word	0x00000000
        /*0050*/ 	.short	0x0004
        /*0052*/ 	.short	0x0020
        /*0054*/ 	.byte	0x00, 0xf4, 0x21, 0x00


	//----- nvinfo : EIATTR_KPARAM_INFO
	.align		4
.L_21:
        /*0058*/ 	.byte	0x04, 0x17
        /*005a*/ 	.short	(.L_23 - .L_22)
.L_22:
        /*005c*/ 	.word	0x00000000
        /*0060*/ 	.short	0x0003
        /*0062*/ 	.short	0x0018
        /*0064*/ 	.byte	0x00, 0xf4, 0x21, 0x00


	//----- nvinfo : EIATTR_KPARAM_INFO
	.align		4
.L_23:
        /*0068*/ 	.byte	0x04, 0x17
        /*006a*/ 	.short	(.L_25 - .L_24)
.L_24:
        /*006c*/ 	.word	0x00000000
        /*0070*/ 	.short	0x0002
        /*0072*/ 	.short	0x0010
        /*0074*/ 	.byte	0x00, 0xf4, 0x21, 0x00


	//----- nvinfo : EIATTR_KPARAM_INFO
	.align		4
.L_25:
        /*0078*/ 	.byte	0x04, 0x17
        /*007a*/ 	.short	(.L_27 - .L_26)
.L_26:
        /*007c*/ 	.word	0x00000000
        /*0080*/ 	.short	0x0001
        /*0082*/ 	.short	0x0008
        /*0084*/ 	.byte	0x00, 0xf4, 0x21, 0x00


	//----- nvinfo : EIATTR_KPARAM_INFO
	.align		4
.L_27:
        /*0088*/ 	.byte	0x04, 0x17
        /*008a*/ 	.short	(.L_29 - .L_28)
.L_28:
        /*008c*/ 	.word	0x00000000
        /*0090*/ 	.short	0x0000
        /*0092*/ 	.short	0x0000
        /*0094*/ 	.byte	0x00, 0xf4, 0x21, 0x00


	//----- nvinfo : EIATTR_SPARSE_MMA_MASK
	.align		4
.L_29:
        /*0098*/ 	.byte	0x03, 0x50
        /*009a*/ 	.short	0x0000


	//----- nvinfo : EIATTR_MAXREG_COUNT
	.align		4
        /*009c*/ 	.byte	0x03, 0x1b
        /*009e*/ 	.short	0x00ff


	//----- nvinfo : EIATTR_EXIT_INSTR_OFFSETS
	.align		4
        /*00a0*/ 	.byte	0x04, 0x1c
        /*00a2*/ 	.short	(.L_31 - .L_30)


	//   ....[0]....
.L_30:
        /*00a4*/ 	.word	0x00001310


	//   ....[1]....
        /*00a8*/ 	.word	0x00001360


	//----- nvinfo : EIATTR_REQNTID
	.align		4
.L_31:
        /*00ac*/ 	.byte	0x04, 0x10
        /*00ae*/ 	.short	(.L_33 - .L_32)
.L_32:
        /*00b0*/ 	.word	0x00000100
        /*00b4*/ 	.word	0x00000001
        /*00b8*/ 	.word	0x00000001


	//----- nvinfo : EIATTR_CBANK_PARAM_SIZE
	.align		4
.L_33:
        /*00bc*/ 	.byte	0x03, 0x19
        /*00be*/ 	.short	0x0040


	//----- nvinfo : EIATTR_PARAM_CBANK
	.align		4
        /*00c0*/ 	.byte	0x04, 0x0a
        /*00c2*/ 	.short	(.L_35 - .L_34)
	.align		4
.L_34:
        /*00c4*/ 	.word	index@(.nv.constant0.triton_poi_fused__native_batch_norm_legit_no_training_add_relu_22)
        /*00c8*/ 	.short	0x0210
        /*00ca*/ 	.short	0x0040


	//----- nvinfo : EIATTR_SW_WAR
	.align		4
.L_35:
        /*00cc*/ 	.byte	0x04, 0x36
        /*00ce*/ 	.short	(.L_37 - .L_36)
.L_36:
        /*00d0*/ 	.word	0x00000008
.L_37:


//--------------------- .nv.callgraph             --------------------------
	.section	.nv.callgraph,"",@"SHT_CUDA_CALLGRAPH"
	.align	4
	.sectionentsize	8
	.align		4
        /*0000*/ 	.word	0x00000000
	.align		4
        /*0004*/ 	.word	0xffffffff
	.align		4
        /*0008*/ 	.word	0x00000000
	.align		4
        /*000c*/ 	.word	0xfffffffe
	.align		4
        /*0010*/ 	.word	0x00000000
	.align		4
        /*0014*/ 	.word	0xfffffffd
	.align		4
        /*0018*/ 	.word	0x00000000
	.align		4
        /*001c*/ 	.word	0xfffffffc


//--------------------- .nv.constant4             --------------------------
	.section	.nv.constant4,"a",@progbits
	.align	8
	.align		8
.nv.constant4:
        /*0000*/ 	.dword	_$_str
	.align		8
        /*0008*/ 	.dword	_$_str_$_2


//--------------------- .text.triton_poi_fused__native_batch_norm_legit_no_training_add_relu_22 --------------------------
	.section	.text.triton_poi_fused__native_batch_norm_legit_no_training_add_relu_22,"ax",@progbits
	.sectionflags	@"SHF_BARRIERS=1"
	.align	128
        .global         triton_poi_fused__native_batch_norm_legit_no_training_add_relu_22
        .type           triton_poi_fused__native_batch_norm_legit_no_training_add_relu_22,@function
        .size           triton_poi_fused__native_batch_norm_legit_no_training_add_relu_22,(.L_x_1 - triton_poi_fused__native_batch_norm_legit_no_training_add_relu_22)
        .other          triton_poi_fused__native_batch_norm_legit_no_training_add_relu_22,@"STO_CUDA_ENTRY STV_DEFAULT"
triton_poi_fused__native_batch_norm_legit_no_training_add_relu_22:
.text.triton_poi_fused__native_batch_norm_legit_no_training_add_relu_22:
[----:B------:R-:W0:Y:S01]  /*0000*/  LDC R1, c[0x0][0x28] ;  /* 0x00000a00ff017b82 */ /* 0x000e220000000800 */
[----:B------:R-:W1:Y:S07]  /*0010*/  S2R R36, SR_CTAID.X ;  /* 0x0000000000247919 */ /* 0x000e6e0000002500 */
[----:B------:R-:W2:Y:S01]  /*0020*/  LDC.64 R8, c[0x0][0x220] ;  /* 0x00008800ff087b82 */ /* 0x000ea20000000a00 */
[----:B------:R-:W-:Y:S02]  /*0030*/  CS2R R4, SRZ ;  /* 0x0000000000047805 */ /* 0x000fe4000001ff00 */
[----:B------:R-:W-:Y:S01]  /*0040*/  CS2R R6, SRZ ;  /* 0x0000000000067805 */ /* 0x000fe2000001ff00 */
[----:B------:R-:W3:Y:S01]  /*0050*/  S2R R11, SR_TID.X ;  /* 0x00000000000b7919 */ /* 0x000ee20000002100 */
[----:B------:R-:W-:Y:S01]  /*0060*/  ULDC.64 UR6, c[0x0][0x208] ;  /* 0x0000820000067ab9 */ /* 0x000fe20000000a00 */
[----:B------:R-:W4:Y:S01]  /*0070*/  S2R R35, SR_CTAID.Y ;  /* 0x0000000000237919 */ /* 0x000f220000002600 */
[----:B------:R-:W-:Y:S01]  /*0080*/  IMAD.MOV.U32 R3, RZ, RZ, 0x3e800000 ;  /* 0x3e800000ff037424 */ /* 0x000fe200078e00ff */
[----:B------:R-:W5:Y:S08]  /*0090*/  LDC.64 R20, c[0x0][0x210] ;  /* 0x00008400ff147b82 */ /* 0x000f700000000a00 */
[----:B------:R-:W5:Y:S01]  /*00a0*/  LDC.64 R28, c[0x0][0x218] ;  /* 0x00008600ff1c7b82 */ /* 0x000f620000000a00 */
[----:B-1----:R-:W-:-:S02]  /*00b0*/  IMAD.SHL.U32 R36, R36, 0x40, RZ ;  /* 0x0000004024247824 */ /* 0x002fc400078e00ff */
[----:B---3--:R-:W-:-:S05]  /*00c0*/  IMAD.SHL.U32 R37, R11, 0x4, RZ ;  /* 0x000000040b257824 */ /* 0x008fca00078e00ff */
[----:B------:R-:W-:-:S04]  /*00d0*/  LOP3.LUT R2, R36, 0x3c, R37, 0xf8, !PT ;  /* 0x0000003c24027812 */ /* 0x000fc800078ef825 */
[C---:B------:R-:W-:Y:S01]  /*00e0*/  ISETP.GE.AND P3, PT, R2.reuse, 0x200, PT ;  /* 0x000002000200780c */ /* 0x040fe20003f66270 */
[----:B--2---:R-:W-:-:S12]  /*00f0*/  IMAD.WIDE R8, R2, 0x4, R8 ;  /* 0x0000000402087825 */ /* 0x004fd800078e0208 */
[----:B------:R1:W2:Y:S01]  /*0100*/  @!P3 LDG.E.EL.128 R4, desc[UR6][R8.64] ;  /* 0x000000060804b981 */ /* 0x0002a2000c2e1d00 */
[----:B------:R-:W-:Y:S01]  /*0110*/  SHF.R.U32.HI R34, RZ, 0x4, R11 ;  /* 0x00000004ff227819 */ /* 0x000fe2000001160b */
[----:B----4-:R-:W-:Y:S01]  /*0120*/  IMAD.SHL.U32 R35, R35, 0x40, RZ ;  /* 0x0000004023237824 */ /* 0x010fe200078e00ff */
[----:B------:R-:W-:Y:S02]  /*0130*/  CS2R R12, SRZ ;  /* 0x00000000000c7805 */ /* 0x000fe4000001ff00 */
[----:B------:R-:W-:Y:S02]  /*0140*/  CS2R R14, SRZ ;  /* 0x00000000000e7805 */ /* 0x000fe4000001ff00 */
[----:B------:R-:W-:-:S04]  /*0150*/  SGXT.U32 R34, R34, 0x4 ;  /* 0x000000042222781a */ /* 0x000fc80000000000 */
[----:B------:R-:W-:Y:S02]  /*0160*/  LOP3.LUT R23, R35, R34, RZ, 0xfc, !PT ;  /* 0x0000002223177212 */ /* 0x000fe400078efcff */
[----:B-1----:R-:W-:Y:S02]  /*0170*/  LOP3.LUT R9, R35, 0x10, R34, 0xfe, !PT ;  /* 0x0000001023097812 */ /* 0x002fe400078efe22 */
[C---:B------:R-:W-:Y:S01]  /*0180*/  ISETP.LT.AND P2, PT, R23.reuse, 0x100, !P3 ;  /* 0x000001001700780c */ /* 0x040fe20005f41270 */
[----:B------:R-:W-:Y:S01]  /*0190*/  IMAD R23, R23, 0x200, R2 ;  /* 0x0000020017177824 */ /* 0x000fe200078e0202 */
[----:B------:R-:W-:Y:S02]  /*01a0*/  LOP3.LUT R19, R35, 0x20, R34, 0xfe, !PT ;  /* 0x0000002023137812 */ /* 0x000fe400078efe22 */
[C---:B------:R-:W-:Y:S02]  /*01b0*/  ISETP.LT.AND P1, PT, R9.reuse, 0x100, !P3 ;  /* 0x000001000900780c */ /* 0x040fe40005f21270 */
[----:B------:R-:W-:Y:S01]  /*01c0*/  LEA R22, R9, R2, 0x9 ;  /* 0x0000000209167211 */ /* 0x000fe200078e48ff */
[----:B-----5:R-:W-:-:S04]  /*01d0*/  IMAD.WIDE R8, R23, 0x4, R20 ;  /* 0x0000000417087825 */ /* 0x020fc800078e0214 */
[----:B------:R-:W-:Y:S02]  /*01e0*/  IMAD R26, R19, 0x200, R2 ;  /* 0x00000200131a7824 */ /* 0x000fe400078e0202 */
[----:B0-----:R-:W-:-:S04]  /*01f0*/  IMAD.WIDE R28, R2, 0x4, R28 ;  /* 0x00000004021c7825 */ /* 0x001fc800078e021c */
[----:B--2---:R-:W-:Y:S01]  /*0200*/  FADD R10, R4, 9.9999997473787516356e-06 ;  /* 0x3727c5ac040a7421 */ /* 0x004fe20000000000 */
[----:B------:R-:W-:Y:S01]  /*0210*/  FADD R0, R5, 9.9999997473787516356e-06 ;  /* 0x3727c5ac05007421 */ /* 0x000fe20000000000 */
[----:B------:R-:W-:Y:S01]  /*0220*/  FADD R27, R6, 9.9999997473787516356e-06 ;  /* 0x3727c5ac061b7421 */ /* 0x000fe20000000000 */
[----:B------:R-:W-:Y:S01]  /*0230*/  FADD R30, R7, 9.9999997473787516356e-06 ;  /* 0x3727c5ac071e7421 */ /* 0x000fe20000000000 */
[----:B------:R-:W-:Y:S02]  /*0240*/  CS2R R4, SRZ ;  /* 0x0000000000047805 */ /* 0x000fe4000001ff00 */
[----:B------:R-:W-:Y:S01]  /*0250*/  CS2R R6, SRZ ;  /* 0x0000000000067805 */ /* 0x000fe2000001ff00 */
[----:B------:R-:W0:Y:S05]  /*0260*/  MUFU.SQRT R10, R10 ;  /* 0x0000000a000a7308 */ /* 0x000e2a0000002000 */
[----:B------:R1:W2:Y:S03]  /*0270*/  @P2 LDG.E.EL.128 R4, desc[UR6][R8.64] ;  /* 0x0000000608042981 */ /* 0x0002a6000c2e1d00 */
[----:B------:R-:W3:Y:S01]  /*0280*/  MUFU.SQRT R0, R0 ;  /* 0x0000000000007308 */ /* 0x000ee20000002000 */
[----:B0-----:R-:W-:-:S07]  /*0290*/  FSETP.GT.AND P0, PT, R10, 8.50705917302346158658e+37, PT ;  /* 0x7e8000000a00780b */ /* 0x001fce0003f04000 */
[----:B------:R-:W0:Y:S01]  /*02a0*/  MUFU.SQRT R27, R27 ;  /* 0x0000001b001b7308 */ /* 0x000e220000002000 */
[----:B------:R-:W-:Y:S02]  /*02b0*/  FSETP.GEU.AND P6, PT, R10, 1.175494350822287508e-38, PT ;  /* 0x008000000a00780b */ /* 0x000fe40003fce000 */
[----:B------:R-:W-:Y:S02]  /*02c0*/  FSEL R16, R3, 1, P0 ;  /* 0x3f80000003107808 */ /* 0x000fe40000000000 */
[----:B---3--:R-:W-:-:S03]  /*02d0*/  FSETP.GT.AND P5, PT, R0, 8.50705917302346158658e+37, PT ;  /* 0x7e8000000000780b */ /* 0x008fc60003fa4000 */
[----:B------:R-:W3:Y:S01]  /*02e0*/  MUFU.SQRT R30, R30 ;  /* 0x0000001e001e7308 */ /* 0x000ee20000002000 */
[----:B------:R-:W-:Y:S01]  /*02f0*/  FSETP.GEU.AND P4, PT, R0, 1.175494350822287508e-38, PT ;  /* 0x008000000000780b */ /* 0x000fe20003f8e000 */
[----:B------:R-:W-:-:S04]  /*0300*/  @P0 FMUL R10, R10, 0.25 ;  /* 0x3e8000000a0a0820 */ /* 0x000fc80000400000 */
[----:B------:R-:W-:Y:S01]  /*0310*/  @!P6 FMUL R16, R16, 16777216 ;  /* 0x4b8000001010e820 */ /* 0x000fe20000400000 */
[----:B------:R-:W-:Y:S01]  /*0320*/  @!P6 FMUL R10, R10, 16777216 ;  /* 0x4b8000000a0ae820 */ /* 0x000fe20000400000 */
[----:B0-----:R-:W-:Y:S02]  /*0330*/  FSETP.GT.AND P6, PT, R27, 8.50705917302346158658e+37, PT ;  /* 0x7e8000001b00780b */ /* 0x001fe40003fc4000 */
[----:B------:R-:W-:Y:S01]  /*0340*/  FSEL R31, R3, 1, P5 ;  /* 0x3f800000031f7808 */ /* 0x000fe20002800000 */
[----:B------:R-:W-:Y:S01]  /*0350*/  @P5 FMUL R0, R0, 0.25 ;  /* 0x3e80000000005820 */ /* 0x000fe20000400000 */
[----:B------:R0:W4:Y:S01]  /*0360*/  MUFU.RCP R25, R10 ;  /* 0x0000000a00197308 */ /* 0x0001220000001000 */
[----:B---3--:R-:W-:Y:S02]  /*0370*/  FSETP.GT.AND P5, PT, R30, 8.50705917302346158658e+37, PT ;  /* 0x7e8000001e00780b */ /* 0x008fe40003fa4000 */
[----:B------:R-:W-:Y:S01]  /*0380*/  @!P4 FMUL R0, R0, 16777216 ;  /* 0x4b8000000000c820 */ /* 0x000fe20000400000 */
[----:B------:R-:W-:Y:S01]  /*0390*/  @!P4 FMUL R31, R31, 16777216 ;  /* 0x4b8000001f1fc820 */ /* 0x000fe20000400000 */
[----:B------:R-:W-:-:S02]  /*03a0*/  FSETP.GEU.AND P4, PT, R27, 1.175494350822287508e-38, PT ;  /* 0x008000001b00780b */ /* 0x000fc40003f8e000 */
[----:B------:R-:W-:Y:S02]  /*03b0*/  FSEL R24, R3, 1, P6 ;  /* 0x3f80000003187808 */ /* 0x000fe40003000000 */
[----:B------:R-:W-:Y:S01]  /*03c0*/  @P6 FMUL R27, R27, 0.25 ;  /* 0x3e8000001b1b6820 */ /* 0x000fe20000400000 */
[----:B------:R-:W-:Y:S01]  /*03d0*/  FSETP.GEU.AND P6, PT, R30, 1.175494350822287508e-38, PT ;  /* 0x008000001e00780b */ /* 0x000fe20003fce000 */
[----:B------:R-:W3:Y:S01]  /*03e0*/  MUFU.RCP R0, R0 ;  /* 0x0000000000007308 */ /* 0x000ee20000001000 */
[----:B------:R-:W-:Y:S01]  /*03f0*/  ISETP.LT.AND P0, PT, R19, 0x100, !P3 ;  /* 0x000001001300780c */ /* 0x000fe20005f01270 */
[----:B0-----:R-:W-:-:S04]  /*0400*/  IMAD.WIDE R10, R22, 0x4, R20 ;  /* 0x00000004160a7825 */ /* 0x001fc800078e0214 */
[----:B------:R-:W-:Y:S01]  /*0410*/  @P5 FMUL R30, R30, 0.25 ;  /* 0x3e8000001e1e5820 */ /* 0x000fe20000400000 */
[----:B----4-:R-:W-:Y:S01]  /*0420*/  FMUL R25, R25, R16 ;  /* 0x0000001019197220 */ /* 0x010fe20000400000 */
[----:B------:R-:W-:Y:S01]  /*0430*/  CS2R R18, SRZ ;  /* 0x0000000000127805 */ /* 0x000fe2000001ff00 */
[----:B-1----:R-:W-:Y:S01]  /*0440*/  IMAD.WIDE R8, R26, 0x4, R20 ;  /* 0x000000041a087825 */ /* 0x002fe200078e0214 */
[----:B------:R0:W4:Y:S03]  /*0450*/  @P1 LDG.E.EL.128 R12, desc[UR6][R10.64] ;  /* 0x000000060a0c1981 */ /* 0x000126000c2e1d00 */
[----:B------:R-:W-:Y:S01]  /*0460*/  @!P6 FMUL R30, R30, 16777216 ;  /* 0x4b8000001e1ee820 */ /* 0x000fe20000400000 */
[----:B------:R-:W-:Y:S01]  /*0470*/  CS2R R16, SRZ ;  /* 0x0000000000107805 */ /* 0x000fe2000001ff00 */
[----:B---3--:R-:W-:-:S04]  /*0480*/  FMUL R0, R0, R31 ;  /* 0x0000001f00007220 */ /* 0x008fc80000400000 */
[----:B------:R-:W1:Y:S01]  /*0490*/  MUFU.RCP R30, R30 ;  /* 0x0000001e001e7308 */ /* 0x000e620000001000 */
[----:B------:R-:W-:Y:S01]  /*04a0*/  FSEL R31, R3, 1, P5 ;  /* 0x3f800000031f7808 */ /* 0x000fe20002800000 */
[----:B------:R3:W5:Y:S01]  /*04b0*/  @P0 LDG.E.EL.128 R16, desc[UR6][R8.64] ;  /* 0x0000000608100981 */ /* 0x000762000c2e1d00 */
[----:B------:R-:W-:Y:S01]  /*04c0*/  LOP3.LUT R3, R35, 0x30, R34, 0xfe, !PT ;  /* 0x0000003023037812 */ /* 0x000fe200078efe22 */
[----:B------:R-:W-:Y:S01]  /*04d0*/  @!P4 FMUL R27, R27, 16777216 ;  /* 0x4b8000001b1bc820 */ /* 0x000fe20000400000 */
[----:B------:R-:W-:Y:S01]  /*04e0*/  @!P4 FMUL R24, R24, 16777216 ;  /* 0x4b8000001818c820 */ /* 0x000fe20000400000 */
[----:B0-----:R-:W-:Y:S02]  /*04f0*/  CS2R R10, SRZ ;  /* 0x00000000000a7805 */ /* 0x001fe4000001ff00 */
[----:B------:R-:W-:Y:S01]  /*0500*/  ISETP.LT.AND P4, PT, R3, 0x100, !P3 ;  /* 0x000001000300780c */ /* 0x000fe20005f81270 */
[----:B------:R-:W-:Y:S01]  /*0510*/  @!P6 FMUL R31, R31, 16777216 ;  /* 0x4b8000001f1fe820 */ /* 0x000fe20000400000 */
[----:B---3--:R-:W-:Y:S01]  /*0520*/  CS2R R8, SRZ ;  /* 0x0000000000087805 */ /* 0x008fe2000001ff00 */
[----:B------:R-:W-:-:S02]  /*0530*/  IMAD R32, R3, 0x200, R2 ;  /* 0x0000020003207824 */ /* 0x000fc400078e0202 */
[----:B-1----:R-:W-:Y:S01]  /*0540*/  FMUL R3, R30, R31 ;  /* 0x0000001f1e037220 */ /* 0x002fe20000400000 */
[----:B------:R-:W-:Y:S02]  /*0550*/  CS2R R30, SRZ ;  /* 0x00000000001e7805 */ /* 0x000fe4000001ff00 */
[----:B------:R0:W2:Y:S01]  /*0560*/  @!P3 LDG.E.EL.128 R8, desc[UR6][R28.64] ;  /* 0x000000061c08b981 */ /* 0x0000a2000c2e1d00 */
[----:B------:R-:W-:Y:S01]  /*0570*/  IMAD.WIDE R20, R32, 0x4, R20 ;  /* 0x0000000420147825 */ /* 0x000fe200078e0214 */
[----:B0-----:R-:W-:-:S06]  /*0580*/  CS2R R28, SRZ ;  /* 0x00000000001c7805 */ /* 0x001fcc000001ff00 */
[----:B------:R5:W3:Y:S01]  /*0590*/  @P4 LDG.E.EL.128 R28, desc[UR6][R20.64] ;  /* 0x00000006141c4981 */ /* 0x000ae2000c2e1d00 */
[----:B------:R-:W0:Y:S02]  /*05a0*/  MUFU.RCP R27, R27 ;  /* 0x0000001b001b7308 */ /* 0x000e240000001000 */
[----:B0-----:R-:W-:Y:S01]  /*05b0*/  FMUL R24, R27, R24 ;  /* 0x000000181b187220 */ /* 0x001fe20000400000 */
[C---:B--2---:R-:W-:Y:S01]  /*05c0*/  FADD R7, -R11.reuse, R7 ;  /* 0x000000070b077221 */ /* 0x044fe20000000100 */
[C---:B----4-:R-:W-:Y:S01]  /*05d0*/  FADD R15, -R11.reuse, R15 ;  /* 0x0000000f0b0f7221 */ /* 0x050fe20000000100 */
[----:B-----5:R-:W-:Y:S01]  /*05e0*/  FADD R20, -R11, R19 ;  /* 0x000000130b147221 */ /* 0x020fe20000000100 */
[C---:B------:R-:W-:Y:S01]  /*05f0*/  FADD R13, -R9.reuse, R13 ;  /* 0x0000000d090d7221 */ /* 0x040fe20000000100 */
[----:B------:R-:W-:Y:S01]  /*0600*/  FADD R12, -R8, R12 ;  /* 0x0000000c080c7221 */ /* 0x000fe20000000100 */
[C---:B------:R-:W-:Y:S01]  /*0610*/  FADD R6, -R10.reuse, R6 ;  /* 0x000000060a067221 */ /* 0x040fe20000000100 */
[C---:B------:R-:W-:Y:S01]  /*0620*/  FADD R14, -R10.reuse, R14 ;  /* 0x0000000e0a0e7221 */ /* 0x040fe20000000100 */
[----:B------:R-:W-:Y:S01]  /*0630*/  FADD R21, -R9, R17 ;  /* 0x0000001109157221 */ /* 0x000fe20000000100 */
[----:B---3--:R-:W-:Y:S01]  /*0640*/  FADD R31, -R11, R31 ;  /* 0x0000001f0b1f7221 */ /* 0x008fe20000000100 */
[----:B------:R-:W-:-:S02]  /*0650*/  FADD R11, -R10, R18 ;  /* 0x000000120a0b7221 */ /* 0x000fc40000000100 */
[----:B------:R-:W0:Y:S01]  /*0660*/  LDC.64 R18, c[0x0][0x228] ;  /* 0x00008a00ff127b82 */ /* 0x000e220000000a00 */
[----:B------:R-:W-:Y:S01]  /*0670*/  FADD R30, -R10, R30 ;  /* 0x0000001e0a1e7221 */ /* 0x000fe20000000100 */
[C---:B------:R-:W-:Y:S01]  /*0680*/  FADD R10, -R9.reuse, R5 ;  /* 0x00000005090a7221 */ /* 0x040fe20000000100 */
[----:B------:R-:W-:Y:S01]  /*0690*/  FADD R29, -R9, R29 ;  /* 0x0000001d091d7221 */ /* 0x000fe20000000100 */
[----:B------:R-:W-:Y:S01]  /*06a0*/  FMUL R27, R25, R12 ;  /* 0x0000000c191b7220 */ /* 0x000fe20000400000 */
[----:B------:R-:W-:-:S03]  /*06b0*/  FMUL R9, R0, R13 ;  /* 0x0000000d00097220 */ /* 0x000fc60000400000 */
[----:B------:R-:W1:Y:S01]  /*06c0*/  LDC.64 R12, c[0x0][0x230] ;  /* 0x00008c00ff0c7b82 */ /* 0x000e620000000a00 */
[C---:B------:R-:W-:Y:S01]  /*06d0*/  FADD R4, -R8.reuse, R4 ;  /* 0x0000000408047221 */ /* 0x040fe20000000100 */
[C---:B------:R-:W-:Y:S01]  /*06e0*/  FADD R16, -R8.reuse, R16 ;  /* 0x0000001008107221 */ /* 0x040fe20000000100 */
[----:B------:R-:W-:Y:S02]  /*06f0*/  FADD R8, -R8, R28 ;  /* 0x0000001c08087221 */ /* 0x000fe40000000100 */
[C---:B------:R-:W-:Y:S01]  /*0700*/  FMUL R33, R25.reuse, R4 ;  /* 0x0000000419217220 */ /* 0x040fe20000400000 */
[C---:B------:R-:W-:Y:S01]  /*0710*/  FMUL R28, R25.reuse, R16 ;  /* 0x00000010191c7220 */ /* 0x040fe20000400000 */
[----:B------:R-:W-:Y:S01]  /*0720*/  CS2R R16, SRZ ;  /* 0x0000000000107805 */ /* 0x000fe2000001ff00 */
[----:B------:R-:W-:Y:S01]  /*0730*/  FMUL R25, R25, R8 ;  /* 0x0000000819197220 */ /* 0x000fe20000400000 */
[----:B------:R-:W-:Y:S01]  /*0740*/  FMUL R8, R0, R10 ;  /* 0x0000000a00087220 */ /* 0x000fe20000400000 */
[----:B------:R-:W-:Y:S01]  /*0750*/  FMUL R10, R24, R6 ;  /* 0x00000006180a7220 */ /* 0x000fe20000400000 */
[----:B0-----:R-:W-:Y:S01]  /*0760*/  IMAD.WIDE R4, R2, 0x4, R18 ;  /* 0x0000000402047825 */ /* 0x001fe200078e0212 */
[----:B------:R-:W-:-:S03]  /*0770*/  CS2R R18, SRZ ;  /* 0x0000000000127805 */ /* 0x000fc6000001ff00 */
[C---:B------:R-:W-:Y:S01]  /*0780*/  FMUL R21, R0.reuse, R21 ;  /* 0x0000001500157220 */ /* 0x040fe20000400000 */
[----:B------:R-:W-:Y:S01]  /*0790*/  FMUL R29, R0, R29 ;  /* 0x0000001d001d7220 */ /* 0x000fe20000400000 */
[----:B------:R-:W-:Y:S01]  /*07a0*/  FMUL R6, R24, R11 ;  /* 0x0000000b18067220 */ /* 0x000fe20000400000 */
[C---:B------:R-:W-:Y:S01]  /*07b0*/  FMUL R7, R3.reuse, R7 ;  /* 0x0000000703077220 */ /* 0x040fe20000400000 */
[C---:B------:R-:W-:Y:S01]  /*07c0*/  FMUL R11, R3.reuse, R15 ;  /* 0x0000000f030b7220 */ /* 0x040fe20000400000 */
[----:B------:R0:W2:Y:S01]  /*07d0*/  @!P3 LDG.E.EL.128 R16, desc[UR6][R4.64] ;  /* 0x000000060410b981 */ /* 0x0000a2000c2e1d00 */
[C---:B------:R-:W-:Y:S01]  /*07e0*/  FMUL R20, R3.reuse, R20 ;  /* 0x0000001403147220 */ /* 0x040fe20000400000 */
[----:B------:R-:W-:Y:S01]  /*07f0*/  FMUL R0, R3, R31 ;  /* 0x0000001f03007220 */ /* 0x000fe20000400000 */
[----:B-1----:R-:W-:Y:S01]  /*0800*/  IMAD.WIDE R2, R2, 0x4, R12 ;  /* 0x0000000402027825 */ /* 0x002fe200078e020c */
[----:B------:R-:W-:-:S03]  /*0810*/  CS2R R12, SRZ ;  /* 0x00000000000c7805 */ /* 0x000fc6000001ff00 */
[----:B0-----:R-:W-:Y:S01]  /*0820*/  FMUL R5, R24, R14 ;  /* 0x0000000e18057220 */ /* 0x001fe20000400000 */
[----:B------:R-:W-:-:S06]  /*0830*/  CS2R R14, SRZ ;  /* 0x00000000000e7805 */ /* 0x000fcc000001ff00 */
[----:B------:R-:W2:Y:S01]  /*0840*/  @!P3 LDG.E.EL.128 R12, desc[UR6][R2.64] ;  /* 0x00000006020cb981 */ /* 0x000ea2000c2e1d00 */
[----:B------:R-:W-:Y:S01]  /*0850*/  FMUL R4, R24, R30 ;  /* 0x0000001e18047220 */ /* 0x000fe20000400000 */
[-CC-:B--2---:R-:W-:Y:S01]  /*0860*/  FFMA R0, R0, R19.reuse, R15.reuse ;  /* 0x0000001300007223 */ /* 0x184fe2000000000f */
[-CC-:B------:R-:W-:Y:S01]  /*0870*/  FFMA R3, R20, R19.reuse, R15.reuse ;  /* 0x0000001314037223 */ /* 0x180fe2000000000f */
[-CC-:B------:R-:W-:Y:S01]  /*0880*/  FFMA R2, R11, R19.reuse, R15.reuse ;  /* 0x000000130b027223 */ /* 0x180fe2000000000f */
[----:B------:R-:W-:Y:S01]  /*0890*/  FFMA R24, R7, R19, R15 ;  /* 0x0000001307187223 */ /* 0x000fe2000000000f */
[-CC-:B------:R-:W-:Y:S01]  /*08a0*/  FFMA R4, R4, R18.reuse, R14.reuse ;  /* 0x0000001204047223 */ /* 0x180fe2000000000e */
[-CC-:B------:R-:W-:Y:S01]  /*08b0*/  FFMA R6, R6, R18.reuse, R14.reuse ;  /* 0x0000001206067223 */ /* 0x180fe2000000000e */
[-CC-:B------:R-:W-:Y:S01]  /*08c0*/  FFMA R5, R5, R18.reuse, R14.reuse ;  /* 0x0000001205057223 */ /* 0x180fe2000000000e */
[----:B------:R-:W-:Y:S02]  /*08d0*/  FFMA R30, R10, R18, R14 ;  /* 0x000000120a1e7223 */ /* 0x000fe4000000000e */
[----:B------:R-:W0:Y:S01]  /*08e0*/  LDC.64 R14, c[0x0][0x238] ;  /* 0x00008e00ff0e7b82 */ /* 0x000e220000000a00 */
[-CC-:B------:R-:W-:Y:S01]  /*08f0*/  FFMA R20, R9, R17.reuse, R13.reuse ;  /* 0x0000001109147223 */ /* 0x180fe2000000000d */
[----:B------:R-:W-:Y:S01]  /*0900*/  FFMA R18, R8, R17, R13 ;  /* 0x0000001108127223 */ /* 0x000fe2000000000d */
[----:B------:R-:W-:-:S02]  /*0910*/  CS2R R8, SRZ ;  /* 0x0000000000087805 */ /* 0x000fc4000001ff00 */
[----:B------:R-:W-:Y:S01]  /*0920*/  CS2R R10, SRZ ;  /* 0x00000000000a7805 */ /* 0x000fe2000001ff00 */
[----:B0-----:R-:W-:-:S05]  /*0930*/  IMAD.WIDE R14, R23, 0x4, R14 ;  /* 0x00000004170e7825 */ /* 0x001fca00078e020e */
[----:B------:R0:W2:Y:S01]  /*0940*/  @P2 LDG.E.EL.128 R8, desc[UR6][R14.64] ;  /* 0x000000060e082981 */ /* 0x0000a2000c2e1d00 */
[-CC-:B------:R-:W-:Y:S01]  /*0950*/  FFMA R7, R29, R17.reuse, R13.reuse ;  /* 0x000000111d077223 */ /* 0x180fe2000000000d */
[----:B------:R-:W-:Y:S01]  /*0960*/  FFMA R21, R21, R17, R13 ;  /* 0x0000001115157223 */ /* 0x000fe2000000000d */
[-CC-:B------:R-:W-:Y:S01]  /*0970*/  FFMA R25, R25, R16.reuse, R12.reuse ;  /* 0x0000001019197223 */ /* 0x180fe2000000000c */
[-CC-:B------:R-:W-:Y:S01]  /*0980*/  FFMA R28, R28, R16.reuse, R12.reuse ;  /* 0x000000101c1c7223 */ /* 0x180fe2000000000c */
[-CC-:B------:R-:W-:Y:S01]  /*0990*/  FFMA R29, R27, R16.reuse, R12.reuse ;  /* 0x000000101b1d7223 */ /* 0x180fe2000000000c */
[----:B------:R-:W-:Y:S02]  /*09a0*/  FFMA R33, R33, R16, R12 ;  /* 0x0000001021217223 */ /* 0x000fe4000000000c */
[----:B------:R-:W1:Y:S01]  /*09b0*/  LDC.64 R16, c[0x0][0x238] ;  /* 0x00008e00ff107b82 */ /* 0x000e620000000a00 */
[----:B------:R-:W-:Y:S02]  /*09c0*/  CS2R R12, SRZ ;  /* 0x00000000000c7805 */ /* 0x000fe4000001ff00 */
[----:B0-----:R-:W-:Y:S01]  /*09d0*/  CS2R R14, SRZ ;  /* 0x00000000000e7805 */ /* 0x001fe2000001ff00 */
[----:B-1----:R-:W-:-:S04]  /*09e0*/  IMAD.WIDE R16, R22, 0x4, R16 ;  /* 0x0000000416107825 */ /* 0x002fc800078e0210 */
[----:B------:R-:W0:Y:S01]  /*09f0*/  LDC.64 R22, c[0x0][0x238] ;  /* 0x00008e00ff167b82 */ /* 0x000e220000000a00 */
[----:B------:R1:W3:Y:S02]  /*0a00*/  @P1 LDG.E.EL.128 R12, desc[UR6][R16.64] ;  /* 0x00000006100c1981 */ /* 0x0002e4000c2e1d00 */
[----:B-1----:R-:W-:Y:S01]  /*0a10*/  CS2R R16, SRZ ;  /* 0x0000000000107805 */ /* 0x002fe2000001ff00 */
[----:B0-----:R-:W-:-:S04]  /*0a20*/  IMAD.WIDE R26, R26, 0x4, R22 ;  /* 0x000000041a1a7825 */ /* 0x001fc800078e0216 */
[----:B------:R-:W-:Y:S01]  /*0a30*/  IMAD.WIDE R22, R32, 0x4, R22 ;  /* 0x0000000420167825 */ /* 0x000fe200078e0216 */
[----:B--2---:R-:W-:-:S03]  /*0a40*/  FSETP.GEU.AND P1, PT, R18, -R9, PT ;  /* 0x800000091200720b */ /* 0x004fc60003f2e000 */
[----:B------:R-:W-:Y:S01]  /*0a50*/  FADD R32, R18, R9 ;  /* 0x0000000912207221 */ /* 0x000fe20000000000 */
[----:B------:R-:W-:Y:S02]  /*0a60*/  CS2R R18, SRZ ;  /* 0x0000000000127805 */ /* 0x000fe4000001ff00 */
[C---:B------:R-:W-:Y:S01]  /*0a70*/  FSETP.GEU.AND P5, PT, R30.reuse, -R10, PT ;  /* 0x8000000a1e00720b */ /* 0x040fe20003fae000 */
[C---:B------:R-:W-:Y:S01]  /*0a80*/  FADD R31, R33.reuse, R8 ;  /* 0x00000008211f7221 */ /* 0x040fe20000000000 */
[----:B------:R-:W-:Y:S01]  /*0a90*/  FSETP.GEU.AND P2, PT, R33, -R8, PT ;  /* 0x800000082100720b */ /* 0x000fe20003f4e000 */
[----:B------:R-:W-:Y:S01]  /*0aa0*/  FADD R30, R30, R10 ;  /* 0x0000000a1e1e7221 */ /* 0x000fe20000000000 */
[----:B------:R-:W2:Y:S01]  /*0ab0*/  @P0 LDG.E.EL.128 R16, desc[UR6][R26.64] ;  /* 0x000000061a100981 */ /* 0x000ea2000c2e1d00 */
[C---:B------:R-:W-:Y:S01]  /*0ac0*/  FSETP.GEU.AND P0, PT, R24.reuse, -R11, PT ;  /* 0x8000000b1800720b */ /* 0x040fe20003f0e000 */
[----:B------:R-:W-:Y:S01]  /*0ad0*/  FADD R24, R24, R11 ;  /* 0x0000000b18187221 */ /* 0x000fe20000000000 */
[----:B------:R-:W-:-:S02]  /*0ae0*/  CS2R R8, SRZ ;  /* 0x0000000000087805 */ /* 0x000fc4000001ff00 */
[----:B------:R-:W-:-:S06]  /*0af0*/  CS2R R10, SRZ ;  /* 0x00000000000a7805 */ /* 0x000fcc000001ff00 */
[----:B------:R0:W4:Y:S01]  /*0b00*/  @P4 LDG.E.EL.128 R8, desc[UR6][R22.64] ;  /* 0x0000000616084981 */ /* 0x000122000c2e1d00 */
[----:B------:R-:W1:Y:S01]  /*0b10*/  S2R R33, SR_TID.X ;  /* 0x0000000000217919 */ /* 0x000e620000002100 */
[----:B------:R-:W5:Y:S01]  /*0b20*/  S2UR UR5, SR_CgaCtaId ;  /* 0x00000000000579c3 */ /* 0x000f620000008800 */
[----:B------:R-:W-:Y:S01]  /*0b30*/  UMOV UR4, 0x400 ;  /* 0x0000040000047882 */ /* 0x000fe20000000000 */
[C---:B---3--:R-:W-:Y:S01]  /*0b40*/  FSETP.GEU.AND P3, PT, R20.reuse, -R13, PT ;  /* 0x8000000d1400720b */ /* 0x048fe20003f6e000 */
[----:B0-----:R-:W-:Y:S01]  /*0b50*/  FADD R22, R20, R13 ;  /* 0x0000000d14167221 */ /* 0x001fe20000000000 */
[----:B------:R-:W-:Y:S01]  /*0b60*/  FSETP.GEU.AND P4, PT, R29, -R12, PT ;  /* 0x8000000c1d00720b */ /* 0x000fe20003f8e000 */
[----:B-----5:R-:W-:Y:S01]  /*0b70*/  UPRMT UR4, UR5, 0x654, UR4 ;  /* 0x0000065405047896 */ /* 0x020fe20008000004 */
[----:B-1----:R-:W-:Y:S01]  /*0b80*/  IMAD.SHL.U32 R26, R33, 0x100, RZ ;  /* 0x00000100211a7824 */ /* 0x002fe200078e00ff */
[----:B------:R-:W-:-:S04]  /*0b90*/  SHF.R.U32.HI R27, RZ, 0x4, R33 ;  /* 0x00000004ff1b7819 */ /* 0x000fc80000011621 */
[----:B------:R-:W-:Y:S02]  /*0ba0*/  SGXT.U32 R27, R27, 0x4 ;  /* 0x000000041b1b781a */ /* 0x000fe40000000000 */
[----:B------:R-:W-:Y:S01]  /*0bb0*/  LOP3.LUT R26, R26, 0xf00, RZ, 0xc0, !PT ;  /* 0x00000f001a1a7812 */ /* 0x000fe200078ec0ff */
[----:B------:R-:W-:-:S03]  /*0bc0*/  FADD R12, R29, R12 ;  /* 0x0000000c1d0c7221 */ /* 0x000fc60000000000 */
[C---:B------:R-:W-:Y:S02]  /*0bd0*/  LOP3.LUT R27, R26.reuse, R27, RZ, 0xfc, !PT ;  /* 0x0000001b1a1b7212 */ /* 0x040fe400078efcff */
[----:B------:R-:W-:Y:S02]  /*0be0*/  LEA.HI R20, R26, UR4, RZ, 0x1e ;  /* 0x000000041a147c11 */ /* 0x000fe4000f8ff0ff */
[----:B------:R-:W-:Y:S02]  /*0bf0*/  FSEL R29, R32, RZ, P1 ;  /* 0x000000ff201d7208 */ /* 0x000fe40000800000 */
[C---:B------:R-:W-:Y:S01]  /*0c00*/  LOP3.LUT R23, R26.reuse, 0x80, RZ, 0xfc, !PT ;  /* 0x000000801a177812 */ /* 0x040fe200078efcff */
[----:B------:R-:W-:Y:S01]  /*0c10*/  IMAD R13, R27, 0x4, R20 ;  /* 0x000000041b0d7824 */ /* 0x000fe200078e0214 */
[C---:B------:R-:W-:Y:S02]  /*0c20*/  LOP3.LUT R32, R26.reuse, 0xc0, RZ, 0xfc, !PT ;  /* 0x000000c01a207812 */ /* 0x040fe400078efcff */
[----:B------:R-:W-:-:S02]  /*0c30*/  LOP3.LUT R20, R26, 0x40, RZ, 0xfc, !PT ;  /* 0x000000401a147812 */ /* 0x000fc400078efcff */
[----:B------:R-:W-:Y:S02]  /*0c40*/  LEA.HI R26, R23, UR4, RZ, 0x1e ;  /* 0x00000004171a7c11 */ /* 0x000fe4000f8ff0ff */
[----:B------:R-:W-:Y:S02]  /*0c50*/  LEA.HI R32, R32, UR4, RZ, 0x1e ;  /* 0x0000000420207c11 */ /* 0x000fe4000f8ff0ff */
[----:B------:R-:W-:Y:S01]  /*0c60*/  LEA.HI R20, R20, UR4, RZ, 0x1e ;  /* 0x0000000414147c11 */ /* 0x000fe2000f8ff0ff */
[C---:B------:R-:W-:Y:S02]  /*0c70*/  IMAD R23, R27.reuse, 0x4, R26 ;  /* 0x000000041b177824 */ /* 0x040fe400078e021a */
[C---:B------:R-:W-:Y:S01]  /*0c80*/  IMAD R26, R27.reuse, 0x4, R32 ;  /* 0x000000041b1a7824 */ /* 0x040fe200078e0220 */
[----:B------:R-:W-:Y:S02]  /*0c90*/  LEA R20, R27, R20, 0x2 ;  /* 0x000000141b147211 */ /* 0x000fe400078e10ff */
[----:B------:R-:W-:-:S02]  /*0ca0*/  FSEL R27, R24, RZ, P0 ;  /* 0x000000ff181b7208 */ /* 0x000fc40000000000 */
[C---:B------:R-:W-:Y:S01]  /*0cb0*/  FSETP.GEU.AND P0, PT, R5.reuse, -R14, PT ;  /* 0x8000000e0500720b */ /* 0x040fe20003f0e000 */
[----:B------:R-:W-:Y:S01]  /*0cc0*/  FADD R5, R5, R14 ;  /* 0x0000000e05057221 */ /* 0x000fe20000000000 */
[----:B------:R-:W-:-:S04]  /*0cd0*/  FSEL R31, R31, RZ, P2 ;  /* 0x000000ff1f1f7208 */ /* 0x000fc80001000000 */
[----:B------:R-:W-:Y:S01]  /*0ce0*/  FSEL R14, R5, RZ, P0 ;  /* 0x000000ff050e7208 */ /* 0x000fe20000000000 */
[----:B------:R-:W-:Y:S01]  /*0cf0*/  STS [R13], R31 ;  /* 0x0000001f0d007388 */ /* 0x000fe20000000800 */
[----:B------:R-:W-:Y:S02]  /*0d00*/  FSEL R12, R12, RZ, P4 ;  /* 0x000000ff0c0c7208 */ /* 0x000fe40002000000 */
[----:B------:R-:W-:Y:S01]  /*0d10*/  FSETP.GEU.AND P4, PT, R2, -R15, PT ;  /* 0x8000000f0200720b */ /* 0x000fe20003f8e000 */
[----:B------:R0:W-:Y:S01]  /*0d20*/  STS [R20+0x100], R29 ;  /* 0x0001001d14007388 */ /* 0x0001e20000000800 */
[----:B------:R-:W-:Y:S01]  /*0d30*/  FSEL R30, R30, RZ, P5 ;  /* 0x000000ff1e1e7208 */ /* 0x000fe20002800000 */
[----:B------:R-:W-:Y:S01]  /*0d40*/  FADD R2, R2, R15 ;  /* 0x0000000f02027221 */ /* 0x000fe20000000000 */
[----:B0-----:R-:W-:-:S03]  /*0d50*/  FSEL R29, R22, RZ, P3 ;  /* 0x000000ff161d7208 */ /* 0x001fc60001800000 */
[----:B------:R-:W-:Y:S01]  /*0d60*/  STS [R23+0x200], R30 ;  /* 0x0002001e17007388 */ /* 0x000fe20000000800 */
[----:B------:R-:W-:-:S03]  /*0d70*/  FSEL R5, R2, RZ, P4 ;  /* 0x000000ff02057208 */ /* 0x000fc60002000000 */
[----:B------:R-:W-:Y:S04]  /*0d80*/  STS [R26+0x300], R27 ;  /* 0x0003001b1a007388 */ /* 0x000fe80000000800 */
[----:B------:R-:W-:Y:S04]  /*0d90*/  STS [R13+0x40], R12 ;  /* 0x0000400c0d007388 */ /* 0x000fe80000000800 */
[----:B------:R-:W-:Y:S01]  /*0da0*/  STS [R20+0x140], R29 ;  /* 0x0001401d14007388 */ /* 0x000fe20000000800 */
[----:B------:R-:W-:-:S03]  /*0db0*/  IMAD.SHL.U32 R2, R33, 0x4, RZ ;  /* 0x0000000421027824 */ /* 0x000fc600078e00ff */
[----:B------:R-:W-:Y:S04]  /*0dc0*/  STS [R23+0x240], R14 ;  /* 0x0002400e17007388 */ /* 0x000fe80000000800 */
[----:B------:R0:W-:Y:S01]  /*0dd0*/  STS [R26+0x340], R5 ;  /* 0x000340051a007388 */ /* 0x0001e20000000800 */
[----:B------:R-:W-:Y:S02]  /*0de0*/  LOP3.LUT R2, R2, 0x3fc, RZ, 0xc0, !PT ;  /* 0x000003fc02027812 */ /* 0x000fe400078ec0ff */
[----:B------:R-:W-:Y:S02]  /*0df0*/  LOP3.LUT R33, R33, 0xf0, RZ, 0xc0, !PT ;  /* 0x000000f021217812 */ /* 0x000fe400078ec0ff */
[----:B0-----:R-:W-:-:S04]  /*0e00*/  LOP3.LUT R5, R2, 0x400, RZ, 0xfc, !PT ;  /* 0x0000040002057812 */ /* 0x001fc800078efcff */
[----:B------:R-:W-:-:S04]  /*0e10*/  SHF.R.U32.HI R5, RZ, 0x2, R5 ;  /* 0x00000002ff057819 */ /* 0x000fc80000011605 */
[----:B------:R-:W-:Y:S01]  /*0e20*/  LOP3.LUT R5, R5, 0x1f0, RZ, 0xc0, !PT ;  /* 0x000001f005057812 */ /* 0x000fe200078ec0ff */
[----:B------:R-:W-:-:S03]  /*0e30*/  VIADD R33, R33, UR4 ;  /* 0x0000000421217c36 */ /* 0x000fc60008000000 */
[----:B------:R-:W-:Y:S02]  /*0e40*/  IADD3 R5, R5, UR4, RZ ;  /* 0x0000000405057c10 */ /* 0x000fe4000fffe0ff */
[C---:B--2---:R-:W-:Y:S01]  /*0e50*/  FSETP.GEU.AND P0, PT, R3.reuse, -R19, PT ;  /* 0x800000130300720b */ /* 0x044fe20003f0e000 */
[----:B------:R-:W-:Y:S01]  /*0e60*/  FADD R3, R3, R19 ;  /* 0x0000001303037221 */ /* 0x000fe20000000000 */
[C---:B------:R-:W-:Y:S01]  /*0e70*/  FSETP.GEU.AND P2, PT, R21.reuse, -R17, PT ;  /* 0x800000111500720b */ /* 0x040fe20003f4e000 */
[----:B------:R-:W-:Y:S01]  /*0e80*/  FADD R17, R21, R17 ;  /* 0x0000001115117221 */ /* 0x000fe20000000000 */
[C---:B------:R-:W-:Y:S01]  /*0e90*/  FSETP.GEU.AND P1, PT, R6.reuse, -R18, PT ;  /* 0x800000120600720b */ /* 0x040fe20003f2e000 */
[----:B------:R-:W-:Y:S01]  /*0ea0*/  FADD R6, R6, R18 ;  /* 0x0000001206067221 */ /* 0x000fe20000000000 */
[----:B------:R-:W-:Y:S02]  /*0eb0*/  FSEL R3, R3, RZ, P0 ;  /* 0x000000ff03037208 */ /* 0x000fe40000000000 */
[C---:B------:R-:W-:Y:S01]  /*0ec0*/  FSETP.GEU.AND P3, PT, R28.reuse, -R16, PT ;  /* 0x800000101c00720b */ /* 0x040fe20003f6e000 */
[----:B------:R-:W-:Y:S01]  /*0ed0*/  FADD R16, R28, R16 ;  /* 0x000000101c107221 */ /* 0x000fe20000000000 */
[C---:B----4-:R-:W-:Y:S01]  /*0ee0*/  FSETP.GEU.AND P0, PT, R25.reuse, -R8, PT ;  /* 0x800000081900720b */ /* 0x050fe20003f0e000 */
[----:B------:R-:W-:Y:S01]  /*0ef0*/  FADD R8, R25, R8 ;  /* 0x0000000819087221 */ /* 0x000fe20000000000 */
[----:B------:R-:W-:-:S02]  /*0f00*/  FSEL R17, R17, RZ, P2 ;  /* 0x000000ff11117208 */ /* 0x000fc40001000000 */
[----:B------:R-:W-:Y:S02]  /*0f10*/  FSEL R6, R6, RZ, P1 ;  /* 0x000000ff06067208 */ /* 0x000fe40000800000 */
[C---:B------:R-:W-:Y:S01]  /*0f20*/  FSETP.GEU.AND P2, PT, R7.reuse, -R9, PT ;  /* 0x800000090700720b */ /* 0x040fe20003f4e000 */
[----:B------:R-:W-:Y:S01]  /*0f30*/  FADD R7, R7, R9 ;  /* 0x0000000907077221 */ /* 0x000fe20000000000 */
[----:B------:R-:W-:Y:S02]  /*0f40*/  FSEL R16, R16, RZ, P3 ;  /* 0x000000ff10107208 */ /* 0x000fe40001800000 */
[C---:B------:R-:W-:Y:S01]  /*0f50*/  FSETP.GEU.AND P1, PT, R4.reuse, -R10, PT ;  /* 0x8000000a0400720b */ /* 0x040fe20003f2e000 */
[----:B------:R-:W-:Y:S01]  /*0f60*/  FADD R4, R4, R10 ;  /* 0x0000000a04047221 */ /* 0x000fe20000000000 */
[----:B------:R-:W-:Y:S02]  /*0f70*/  FSEL R8, R8, RZ, P0 ;  /* 0x000000ff08087208 */ /* 0x000fe40000000000 */
[C---:B------:R-:W-:Y:S01]  /*0f80*/  FSETP.GEU.AND P0, PT, R0.reuse, -R11, PT ;  /* 0x8000000b0000720b */ /* 0x040fe20003f0e000 */
[----:B------:R-:W-:Y:S01]  /*0f90*/  FADD R0, R0, R11 ;  /* 0x0000000b00007221 */ /* 0x000fe20000000000 */
[----:B------:R0:W-:Y:S01]  /*0fa0*/  STS [R13+0x80], R16 ;  /* 0x000080100d007388 */ /* 0x0001e20000000800 */
[----:B------:R-:W-:-:S03]  /*0fb0*/  FSEL R7, R7, RZ, P2 ;  /* 0x000000ff07077208 */ /* 0x000fc60001000000 */
[----:B------:R-:W-:Y:S01]  /*0fc0*/  STS [R20+0x180], R17 ;  /* 0x0001801114007388 */ /* 0x000fe20000000800 */
[----:B------:R-:W-:-:S03]  /*0fd0*/  FSEL R19, R0, RZ, P0 ;  /* 0x000000ff00137208 */ /* 0x000fc60000000000 */
[----:B------:R1:W-:Y:S01]  /*0fe0*/  STS [R23+0x280], R6 ;  /* 0x0002800617007388 */ /* 0x0003e20000000800 */
[----:B0-----:R-:W-:-:S03]  /*0ff0*/  FSEL R16, R4, RZ, P1 ;  /* 0x000000ff04107208 */ /* 0x001fc60000800000 */
[----:B------:R-:W-:Y:S04]  /*1000*/  STS [R26+0x380], R3 ;  /* 0x000380031a007388 */ /* 0x000fe80000000800 */
[----:B------:R-:W-:Y:S04]  /*1010*/  STS [R13+0xc0], R8 ;  /* 0x0000c0080d007388 */ /* 0x000fe80000000800 */
[----:B------:R-:W-:Y:S04]  /*1020*/  STS [R20+0x1c0], R7 ;  /* 0x0001c00714007388 */ /* 0x000fe80000000800 */
[----:B------:R0:W-:Y:S04]  /*1030*/  STS [R23+0x2c0], R16 ;  /* 0x0002c01017007388 */ /* 0x0001e80000000800 */
[----:B------:R2:W-:Y:S01]  /*1040*/  STS [R26+0x3c0], R19 ;  /* 0x0003c0131a007388 */ /* 0x0005e20000000800 */
[----:B-1----:R-:W-:-:S04]  /*1050*/  LOP3.LUT R6, R2, 0x800, RZ, 0xfc, !PT ;  /* 0x0000080002067812 */ /* 0x002fc800078efcff */
[----:B------:R-:W-:Y:S01]  /*1060*/  SHF.R.U32.HI R6, RZ, 0x2, R6 ;  /* 0x00000002ff067819 */ /* 0x000fe20000011606 */
[----:B------:R-:W-:Y:S01]  /*1070*/  IMAD R4, R2, 0x4, R33 ;  /* 0x0000000402047824 */ /* 0x000fe200078e0221 */
[----:B0-----:R-:W0:Y:S02]  /*1080*/  LDC.64 R16, c[0x0][0x240] ;  /* 0x00009000ff107b82 */ /* 0x001e240000000a00 */
[----:B------:R-:W-:Y:S01]  /*1090*/  LOP3.LUT R6, R6, 0x2f0, RZ, 0xc0, !PT ;  /* 0x000002f006067812 */ /* 0x000fe200078ec0ff */
[----:B------:R-:W-:-:S05]  /*10a0*/  IMAD R8, R2, 0x4, R5 ;  /* 0x0000000402087824 */ /* 0x000fca00078e0205 */
[----:B------:R-:W-:Y:S01]  /*10b0*/  BAR.SYNC.DEFER_BLOCKING 0x0 ;  /* 0x0000000000007b1d */ /* 0x000fe20000010000 */
[----:B------:R-:W-:-:S04]  /*10c0*/  VIADD R3, R6, UR4 ;  /* 0x0000000406037c36 */ /* 0x000fc80008000000 */
[----:B------:R-:W-:Y:S01]  /*10d0*/  IMAD R12, R2, 0x4, R3 ;  /* 0x00000004020c7824 */ /* 0x000fe200078e0203 */
[----:B------:R-:W-:-:S04]  /*10e0*/  LOP3.LUT R3, R35, 0x3c, R37, 0xf8, !PT ;  /* 0x0000003c23037812 */ /* 0x000fc800078ef825 */
[--C-:B------:R-:W-:Y:S01]  /*10f0*/  SHF.R.S32.HI R0, RZ, 0x1f, R3.reuse ;  /* 0x0000001fff007819 */ /* 0x100fe20000011403 */
[----:B------:R-:W1:Y:S04]  /*1100*/  LDS.128 R4, [R4] ;  /* 0x0000000004047984 */ /* 0x000e680000000c00 */
[----:B------:R-:W3:Y:S04]  /*1110*/  LDS.128 R8, [R8+0x1000] ;  /* 0x0010000008087984 */ /* 0x000ee80000000c00 */
[----:B------:R-:W4:Y:S01]  /*1120*/  LDS.128 R12, [R12+0x2000] ;  /* 0x002000000c0c7984 */ /* 0x000f220000000c00 */
[----:B------:R-:W-:-:S02]  /*1130*/  SHF.R.S32.HI R18, RZ, 0x1f, R3 ;  /* 0x0000001fff127819 */ /* 0x000fc40000011403 */
[-C--:B------:R-:W-:Y:S02]  /*1140*/  LEA.HI R0, R0, R3.reuse, RZ, 0x6 ;  /* 0x0000000300007211 */ /* 0x080fe400078f30ff */
[----:B------:R-:W-:Y:S02]  /*1150*/  LEA.HI R20, R18, R3, RZ, 0x6 ;  /* 0x0000000312147211 */ /* 0x000fe400078f30ff */
[----:B--2---:R-:W-:Y:S02]  /*1160*/  SHF.L.U32 R19, R0, 0x9, RZ ;  /* 0x0000000900137819 */ /* 0x004fe400000006ff */
[----:B------:R-:W-:Y:S02]  /*1170*/  LOP3.LUT R21, R20, 0xffffffc0, RZ, 0xc0, !PT ;  /* 0xffffffc014157812 */ /* 0x000fe400078ec0ff */
[----:B------:R-:W-:Y:S02]  /*1180*/  LOP3.LUT R22, R19, 0xffff8000, RZ, 0xc0, !PT ;  /* 0xffff800013167812 */ /* 0x000fe400078ec0ff */
[----:B------:R-:W-:-:S02]  /*1190*/  LOP3.LUT R0, R36, 0x30, R34, 0xfe, !PT ;  /* 0x0000003024007812 */ /* 0x000fc400078efe22 */
[----:B------:R-:W-:Y:S02]  /*11a0*/  LOP3.LUT R18, R36, 0x20, R34, 0xfe, !PT ;  /* 0x0000002024127812 */ /* 0x000fe400078efe22 */
[----:B------:R-:W-:Y:S02]  /*11b0*/  LOP3.LUT R19, R2, 0xc00, RZ, 0xfc, !PT ;  /* 0x00000c0002137812 */ /* 0x000fe400078efcff */
[----:B------:R-:W-:Y:S02]  /*11c0*/  LOP3.LUT R20, R36, 0x10, R34, 0xfe, !PT ;  /* 0x0000001024147812 */ /* 0x000fe400078efe22 */
[----:B------:R-:W-:Y:S02]  /*11d0*/  ISETP.GE.AND P0, PT, R3, 0x100, PT ;  /* 0x000001000300780c */ /* 0x000fe40003f06270 */
[----:B------:R-:W-:Y:S02]  /*11e0*/  LOP3.LUT R34, R36, R34, RZ, 0xfc, !PT ;  /* 0x0000002224227212 */ /* 0x000fe400078efcff */
[----:B------:R-:W-:-:S02]  /*11f0*/  IADD3 R3, R22, R3, -R21 ;  /* 0x0000000316037210 */ /* 0x000fc40007ffe815 */
[----:B------:R-:W-:Y:S02]  /*1200*/  SHF.R.U32.HI R19, RZ, 0x2, R19 ;  /* 0x00000002ff137819 */ /* 0x000fe40000011613 */
[----:B------:R-:W-:Y:S02]  /*1210*/  ISETP.LT.AND P3, PT, R34, 0x200, !P0 ;  /* 0x000002002200780c */ /* 0x000fe40004761270 */
[----:B------:R-:W-:Y:S02]  /*1220*/  ISETP.LT.AND P2, PT, R20, 0x200, !P0 ;  /* 0x000002001400780c */ /* 0x000fe40004741270 */
[----:B------:R-:W-:Y:S02]  /*1230*/  ISETP.LT.AND P1, PT, R18, 0x200, !P0 ;  /* 0x000002001200780c */ /* 0x000fe40004721270 */
[----:B------:R-:W-:Y:S01]  /*1240*/  LOP3.LUT R22, R19, 0x3f0, RZ, 0xc0, !PT ;  /* 0x000003f013167812 */ /* 0x000fe200078ec0ff */
[--C-:B------:R-:W-:Y:S01]  /*1250*/  IMAD R19, R34, 0x40, R3.reuse ;  /* 0x0000004022137824 */ /* 0x100fe200078e0203 */
[----:B------:R-:W-:Y:S01]  /*1260*/  ISETP.LT.AND P0, PT, R0, 0x200, !P0 ;  /* 0x000002000000780c */ /* 0x000fe20004701270 */
[----:B------:R-:W-:-:S02]  /*1270*/  IMAD R21, R20, 0x40, R3 ;  /* 0x0000004014157824 */ /* 0x000fc400078e0203 */
[----:B------:R-:W-:Y:S01]  /*1280*/  IMAD R23, R18, 0x40, R3 ;  /* 0x0000004012177824 */ /* 0x000fe200078e0203 */
[----:B------:R-:W-:Y:S01]  /*1290*/  IADD3 R25, R22, UR4, RZ ;  /* 0x0000000416197c10 */ /* 0x000fe2000fffe0ff */
[----:B0-----:R-:W-:-:S04]  /*12a0*/  IMAD.WIDE R18, R19, 0x4, R16 ;  /* 0x0000000413127825 */ /* 0x001fc800078e0210 */
[--C-:B------:R-:W-:Y:S01]  /*12b0*/  IMAD.WIDE R20, R21, 0x4, R16.reuse ;  /* 0x0000000415147825 */ /* 0x100fe200078e0210 */
[----:B-1----:R0:W-:Y:S03]  /*12c0*/  @P3 STG.E.128 desc[UR6][R18.64], R4 ;  /* 0x0000000412003986 */ /* 0x0021e6000c101d06 */
[----:B------:R-:W-:Y:S01]  /*12d0*/  IMAD.WIDE R22, R23, 0x4, R16 ;  /* 0x0000000417167825 */ /* 0x000fe200078e0210 */
[----:B---3--:R0:W-:Y:S04]  /*12e0*/  @P2 STG.E.128 desc[UR6][R20.64], R8 ;  /* 0x0000000814002986 */ /* 0x0081e8000c101d06 */
[----:B----4-:R0:W-:Y:S01]  /*12f0*/  @P1 STG.E.128 desc[UR6][R22.64], R12 ;  /* 0x0000000c16001986 */ /* 0x0101e2000c101d06 */
[----:B------:R-:W-:Y:S01]  /*1300*/  IMAD R25, R2, 0x4, R25 ;  /* 0x0000000402197824 */ /* 0x000fe200078e0219 */
[----:B0-----:R-:W-:Y:S06]  /*1310*/  @!P0 EXIT ;  /* 0x000000000000894d */ /* 0x001fec0003800000 */
[----:B------:R-:W0:Y:S01]  /*1320*/  LDS.128 R24, [R25+0x3000] ;  /* 0x0030000019187984 */ /* 0x000e220000000c00 */
[----:B------:R-:W-:-:S04]  /*1330*/  IMAD R3, R0, 0x40, R3 ;  /* 0x0000004000037824 */ /* 0x000fc800078e0203 */
[----:B------:R-:W-:-:S05]  /*1340*/  IMAD.WIDE R16, R3, 0x4, R16 ;  /* 0x0000000403107825 */ /* 0x000fca00078e0210 */
[----:B0-----:R-:W-:Y:S01]  /*1350*/  STG.E.128 desc[UR6][R16.64], R24 ;  /* 0x0000001810007986 */ /* 0x001fe2000c101d06 */
[----:B------:R-:W-:Y:S05]  /*1360*/  EXIT ;  /* 0x000000000000794d */ /* 0x000fea0003800000 */
.L_x_0:
[----:B------:R-:W-:-:S00]  /*1370*/  BRA `(.L_x_0) ;  /* 0xfffffffc00fc7947 */ /* 0x000fc0000383ffff */
[----:B------:R-:W-:-:S00]  /*1380*/  NOP ;  /* 0x0000000000007918 */ /* 0x000fc00000000000 */
[----:B------:R-:W-:-:S00]  /*1390*/  NOP ;  /* 0x0000000000007918 */ /* 0x000fc00000000000 */
[----:B------:R-:W-:-:S00]  /*13a0*/  NOP ;  /* 0x0000000000007918 */ /* 0x000fc00000000000 */
[----:B------:R-:W-:-:S00]  /*13b0*/  NOP ;  /* 0x0000000000007918 */ /* 0x000fc00000000000 */
[----:B------:R-:W-:-:S00]  /*13c0*/  NOP ;  /* 0x0000000000007918 */ /* 0x000fc00000000000 */
[----:B------:R-:W-:-:S00]  /*13d0*/  NOP ;  /* 0x0000000000007918 */ /* 0x000fc00000000000 */
[----:B------:R-:W-:-:S00]  /*13e0*/  NOP ;  /* 0x0000000000007918 */ /* 0x000fc00000000000 */
[----:B------:R-:W-:-:S00]  /*13f0*/  NOP ;  /* 0x0000000000007918 */ /* 0x000fc00000000000 */
.L_x_1:


//--------------------- .nv.global.init           --------------------------
	.section	.nv.global.init,"aw",@progbits
.nv.global.init:
	.type		_$_str,@object
	.size		_$_str,(_$_str_$_2 - _$_str)
_$_str:
        /*0000*/ 	.byte	0x5f, 0x5f, 0x43, 0x55, 0x44, 0x41, 0x5f, 0x46, 0x54, 0x5a, 0x00
	.type		_$_str_$_2,@object
	.size		_$_str_$_2,(.L_1 - _$_str_$_2)
_$_str_$_2:
        /*000b*/ 	.byte	0x5f, 0x5f, 0x43, 0x55, 0x44, 0x41, 0x5f, 0x50, 0x52, 0x45, 0x43, 0x5f, 0x53, 0x51, 0x52, 0x54
        /*001b*/ 	.byte	0x00
.L_1:


//--------------------- .nv.shared.triton_poi_fused__native_batch_norm_legit_no_training_add_relu_22 --------------------------
	.section	.nv.shared.triton_poi_fused__native_batch_norm_legit_no_training_add_relu_22,"aw",@nobits
	.sectionflags	@""
	.align	16
	.zero		1024


//--------------------- .nv.constant0.triton_poi_fused__native_batch_norm_legit_no_training_add_relu_22 --------------------------
	.section	.nv.constant0.triton_poi_fused__native_batch_norm_legit_no_training_add_relu_22,"a",@progbits
	.sectionflags	@""
	.align	4
.nv.constant0.triton_poi_fused__native_batch_norm_legit_no_training_add_relu_22:
	.zero		592
